	.headerflags	@"EF_CUDA_TEXMODE_UNIFIED EF_CUDA_64BIT_ADDRESS EF_CUDA_ACCELERATORS EF_CUDA_SM90 EF_CUDA_VIRTUAL_SM(EF_CUDA_SM90)"
	.elftype	@"ET_EXEC"


//--------------------- .nv.info                  --------------------------
	.section	.nv.info,"",@"SHT_CUDA_INFO"
	.align	4


	//----- nvinfo : EIATTR_REGCOUNT
	.align		4
        /*0000*/ 	.byte	0x04, 0x2f
        /*0002*/ 	.short	(.L_1 - .L_0)
	.align		4
.L_0:
        /*0004*/ 	.word	index@(triton_poi_fused_cat_58)
        /*0008*/ 	.word	0x00000014


	//----- nvinfo : EIATTR_MIN_STACK_SIZE
	.align		4
.L_1:
        /*000c*/ 	.byte	0x04, 0x12
        /*000e*/ 	.short	(.L_3 - .L_2)
	.align		4
.L_2:
        /*0010*/ 	.word	index@(triton_poi_fused_cat_58)
        /*0014*/ 	.word	0x00000000


	//----- nvinfo : EIATTR_FRAME_SIZE
	.align		4
.L_3:
        /*0018*/ 	.byte	0x04, 0x11
        /*001a*/ 	.short	(.L_5 - .L_4)
	.align		4
.L_4:
        /*001c*/ 	.word	index@(triton_poi_fused_cat_58)
        /*0020*/ 	.word	0x00000000


	//----- nvinfo : EIATTR_MIN_STACK_SIZE
	.align		4
.L_5:
        /*0024*/ 	.byte	0x04, 0x12
        /*0026*/ 	.short	(.L_7 - .L_6)
	.align		4
.L_6:
        /*0028*/ 	.word	index@(triton_poi_fused_cat_58)
        /*002c*/ 	.word	0x00000000
.L_7:


//--------------------- .nv.info.triton_poi_fused_cat_58 --------------------------
	.section	.nv.info.triton_poi_fused_cat_58,"",@"SHT_CUDA_INFO"
	.sectionflags	@""
	.align	4


	//----- nvinfo : EIATTR_CUDA_API_VERSION
	.align		4
        /*0000*/ 	.byte	0x04, 0x37
        /*0002*/ 	.short	(.L_9 - .L_8)
.L_8:
        /*0004*/ 	.word	0x0000007c


	//----- nvinfo : EIATTR_KPARAM_INFO
	.align		4
.L_9:
        /*0008*/ 	.byte	0x04, 0x17
        /*000a*/ 	.short	(.L_11 - .L_10)
.L_10:
        /*000c*/ 	.word	0x00000000
        /*0010*/ 	.short	0x0003
        /*0012*/ 	.short	0x0014
        /*0014*/ 	.byte	0x00, 0xf0, 0x11, 0x00


	//----- nvinfo : EIATTR_KPARAM_INFO
	.align		4
.L_11:
        /*0018*/ 	.byte	0x04, 0x17
        /*001a*/ 	.short	(.L_13 - .L_12)
.L_12:
        /*001c*/ 	.word	0x00000000
        /*0020*/ 	.short	0x0002
        /*0022*/ 	.short	0x0010
        /*0024*/ 	.byte	0x00, 0xf0, 0x11, 0x00


	//----- nvinfo : EIATTR_KPARAM_INFO
	.align		4
.L_13:
        /*0028*/ 	.byte	0x04, 0x17
        /*002a*/ 	.short	(.L_15 - .L_14)
.L_14:
        /*002c*/ 	.word	0x00000000
        /*0030*/ 	.short	0x0001
        /*0032*/ 	.short	0x0008
        /*0034*/ 	.byte	0x00, 0xf4, 0x21, 0x00


	//----- nvinfo : EIATTR_KPARAM_INFO
	.align		4
.L_15:
        /*0038*/ 	.byte	0x04, 0x17
        /*003a*/ 	.short	(.L_17 - .L_16)
.L_16:
        /*003c*/ 	.word	0x00000000
        /*0040*/ 	.short	0x0000
        /*0042*/ 	.short	0x0000
        /*0044*/ 	.byte	0x00, 0xf4, 0x21, 0x00


	//----- nvinfo : EIATTR_SPARSE_MMA_MASK
	.align		4
.L_17:
        /*0048*/ 	.byte	0x03, 0x50
        /*004a*/ 	.short	0x0000


	//----- nvinfo : EIATTR_MAXREG_COUNT
	.align		4
        /*004c*/ 	.byte	0x03, 0x1b
        /*004e*/ 	.short	0x00ff


	//----- nvinfo : EIATTR_EXIT_INSTR_OFFSETS
	.align		4
        /*0050*/ 	.byte	0x04, 0x1c
        /*0052*/ 	.short	(.L_19 - .L_18)


	//   ....[0]....
.L_18:
        /*0054*/ 	.word	0x00000440


	//   ....[1]....
        /*0058*/ 	.word	0x00000490


	//----- nvinfo : EIATTR_REQNTID
	.align		4
.L_19:
        /*005c*/ 	.byte	0x04, 0x10
        /*005e*/ 	.short	(.L_21 - .L_20)
.L_20:
        /*0060*/ 	.word	0x00000080
        /*0064*/ 	.word	0x00000001
        /*0068*/ 	.word	0x00000001


	//----- nvinfo : EIATTR_CBANK_PARAM_SIZE
	.align		4
.L_21:
        /*006c*/ 	.byte	0x03, 0x19
        /*006e*/ 	.short	0x0018


	//----- nvinfo : EIATTR_PARAM_CBANK
	.align		4
        /*0070*/ 	.byte	0x04, 0x0a
        /*0072*/ 	.short	(.L_23 - .L_22)
	.align		4
.L_22:
        /*0074*/ 	.word	index@(.nv.constant0.triton_poi_fused_cat_58)
        /*0078*/ 	.short	0x0210
        /*007a*/ 	.short	0x0018


	//----- nvinfo : EIATTR_SW_WAR
	.align		4
.L_23:
        /*007c*/ 	.byte	0x04, 0x36
        /*007e*/ 	.short	(.L_25 - .L_24)
.L_24:
        /*0080*/ 	.word	0x00000008
.L_25:


//--------------------- .nv.callgraph             --------------------------
	.section	.nv.callgraph,"",@"SHT_CUDA_CALLGRAPH"
	.align	4
	.sectionentsize	8
	.align		4
        /*0000*/ 	.word	0x00000000
	.align		4
        /*0004*/ 	.word	0xffffffff
	.align		4
        /*0008*/ 	.word	0x00000000
	.align		4
        /*000c*/ 	.word	0xfffffffe
	.align		4
        /*0010*/ 	.word	0x00000000
	.align		4
        /*0014*/ 	.word	0xfffffffd
	.align		4
        /*0018*/ 	.word	0x00000000
	.align		4
        /*001c*/ 	.word	0xfffffffc


//--------------------- .text.triton_poi_fused_cat_58 --------------------------
	.section	.text.triton_poi_fused_cat_58,"ax",@progbits
	.sectionflags	@"SHF_BARRIERS=1"
	.align	128
        .global         triton_poi_fused_cat_58
        .type           triton_poi_fused_cat_58,@function
        .size           triton_poi_fused_cat_58,(.L_x_1 - triton_poi_fused_cat_58)
        .other          triton_poi_fused_cat_58,@"STO_CUDA_ENTRY STV_DEFAULT"
triton_poi_fused_cat_58:
.text.triton_poi_fused_cat_58:
[----:B------:R-:W0:Y:S02]  /*0000*/  LDC R1, c[0x0][0x28] ;  /* 0x00000a00ff017b82 */ /* 0x000e240000000800 */
[----:B------:R-:W1:Y:S01]  /*0010*/  S2R R2, SR_TID.X ;  /* 0x0000000000027919 */ /* 0x000e620000002100 */
[----:B------:R-:W2:Y:S01]  /*0020*/  LDC.64 R8, c[0x0][0x210] ;  /* 0x00008400ff087b82 */ /* 0x000ea20000000a00 */
[----:B------:R-:W-:Y:S01]  /*0030*/  CS2R R6, SRZ ;  /* 0x0000000000067805 */ /* 0x000fe2000001ff00 */
[----:B------:R-:W-:Y:S01]  /*0040*/  ULDC.64 UR6, c[0x0][0x208] ;  /* 0x0000820000067ab9 */ /* 0x000fe20000000a00 */
[----:B------:R-:W3:Y:S01]  /*0050*/  S2R R3, SR_CTAID.Y ;  /* 0x0000000000037919 */ /* 0x000ee20000002600 */
[----:B------:R-:W4:Y:S01]  /*0060*/  S2R R11, SR_CTAID.X ;  /* 0x00000000000b7919 */ /* 0x000f220000002500 */
[----:B-1----:R-:W-:-:S04]  /*0070*/  LOP3.LUT R16, R2, 0x7f, RZ, 0xc0, !PT ;  /* 0x0000007f02107812 */ /* 0x002fc800078ec0ff */
[----:B---3--:R-:W-:Y:S01]  /*0080*/  PRMT R10, R16, 0x6540, R3 ;  /* 0x00006540100a7816 */ /* 0x008fe20000000003 */
[----:B----4-:R-:W-:-:S03]  /*0090*/  IMAD.SHL.U32 R0, R11, 0x4, RZ ;  /* 0x000000040b007824 */ /* 0x010fc600078e00ff */
[----:B------:R-:W-:Y:S02]  /*00a0*/  LOP3.LUT R4, R10, 0x80, RZ, 0xfc, !PT ;  /* 0x000000800a047812 */ /* 0x000fe400078efcff */
[----:B------:R-:W-:-:S03]  /*00b0*/  ISETP.GE.AND P0, PT, R0, 0x4, PT ;  /* 0x000000040000780c */ /* 0x000fc60003f06270 */
[--C-:B------:R-:W-:Y:S02]  /*00c0*/  IMAD.IADD R5, R4, 0x1, R11.reuse ;  /* 0x0000000104057824 */ /* 0x100fe400078e020b */
[----:B------:R-:W-:Y:S01]  /*00d0*/  IMAD.IADD R11, R10, 0x1, R11 ;  /* 0x000000010a0b7824 */ /* 0x000fe200078e020b */
[----:B------:R-:W-:Y:S01]  /*00e0*/  ISETP.LT.AND P1, PT, R4, 0xd00, !P0 ;  /* 0x00000d000400780c */ /* 0x000fe20004721270 */
[----:B------:R-:W-:Y:S01]  /*00f0*/  IMAD.SHL.U32 R15, R5, 0x4, RZ ;  /* 0x00000004050f7824 */ /* 0x000fe200078e00ff */
[----:B------:R-:W-:Y:S01]  /*0100*/  ISETP.LT.AND P0, PT, R10, 0xd00, !P0 ;  /* 0x00000d000a00780c */ /* 0x000fe20004701270 */
[----:B------:R-:W-:Y:S01]  /*0110*/  IMAD.SHL.U32 R11, R11, 0x4, RZ ;  /* 0x000000040b0b7824 */ /* 0x000fe200078e00ff */
[----:B------:R-:W-:Y:S01]  /*0120*/  CS2R R4, SRZ ;  /* 0x0000000000047805 */ /* 0x000fe2000001ff00 */
[----:B--2---:R-:W-:-:S04]  /*0130*/  IMAD.WIDE R14, R15, 0x4, R8 ;  /* 0x000000040f0e7825 */ /* 0x004fc800078e0208 */
[----:B------:R-:W-:Y:S01]  /*0140*/  IMAD.WIDE R12, R11, 0x4, R8 ;  /* 0x000000040b0c7825 */ /* 0x000fe200078e0208 */
[----:B------:R-:W-:Y:S02]  /*0150*/  CS2R R8, SRZ ;  /* 0x0000000000087805 */ /* 0x000fe4000001ff00 */
[----:B------:R-:W-:Y:S01]  /*0160*/  CS2R R10, SRZ ;  /* 0x00000000000a7805 */ /* 0x000fe2000001ff00 */
[----:B------:R1:W2:Y:S05]  /*0170*/  @P1 LDG.E.EL.128 R4, desc[UR6][R14.64] ;  /* 0x000000060e041981 */ /* 0x0002aa000c2e1d00 */
[----:B------:R-:W3:Y:S01]  /*0180*/  @P0 LDG.E.EL.128 R8, desc[UR6][R12.64] ;  /* 0x000000060c080981 */ /* 0x000ee2000c2e1d00 */
[----:B------:R-:W4:Y:S01]  /*0190*/  S2UR UR5, SR_CgaCtaId ;  /* 0x00000000000579c3 */ /* 0x000f220000008800 */
[----:B------:R-:W-:Y:S01]  /*01a0*/  UMOV UR4, 0x400 ;  /* 0x0000040000047882 */ /* 0x000fe20000000000 */
[----:B-1----:R-:W-:Y:S01]  /*01b0*/  IMAD.SHL.U32 R14, R2, 0x4, RZ ;  /* 0x00000004020e7824 */ /* 0x002fe200078e00ff */
[----:B----4-:R-:W-:-:S06]  /*01c0*/  UPRMT UR4, UR5, 0x654, UR4 ;  /* 0x0000065405047896 */ /* 0x010fcc0008000004 */
[----:B------:R-:W-:Y:S02]  /*01d0*/  LEA R17, R16, UR4, 0x2 ;  /* 0x0000000410117c11 */ /* 0x000fe4000f8e10ff */
[--C-:B------:R-:W-:Y:S02]  /*01e0*/  SHF.R.U32.HI R16, RZ, 0x2, R2.reuse ;  /* 0x00000002ff107819 */ /* 0x100fe40000011602 */
[----:B------:R-:W-:Y:S02]  /*01f0*/  SHF.R.U32.HI R2, RZ, 0x6, R2 ;  /* 0x00000006ff027819 */ /* 0x000fe40000011602 */
[----:B------:R-:W-:Y:S02]  /*0200*/  LOP3.LUT R15, R16, 0x10, RZ, 0xc0, !PT ;  /* 0x00000010100f7812 */ /* 0x000fe400078ec0ff */
[----:B------:R-:W-:-:S03]  /*0210*/  LOP3.LUT R16, R14, 0x1fc, RZ, 0xc0, !PT ;  /* 0x000001fc0e107812 */ /* 0x000fc600078ec0ff */
[----:B------:R-:W-:-:S04]  /*0220*/  VIADD R15, R15, UR4 ;  /* 0x000000040f0f7c36 */ /* 0x000fc80008000000 */
[----:B------:R-:W-:Y:S01]  /*0230*/  IMAD R15, R16, 0x4, R15 ;  /* 0x00000004100f7824 */ /* 0x000fe200078e020f */
[----:B--2---:R1:W-:Y:S04]  /*0240*/  STS [R17+0x200], R4 ;  /* 0x0002000411007388 */ /* 0x0043e80000000800 */
[----:B------:R2:W-:Y:S04]  /*0250*/  STS [R17+0x610], R5 ;  /* 0x0006100511007388 */ /* 0x0005e80000000800 */
[----:B------:R4:W-:Y:S01]  /*0260*/  STS [R17+0xa20], R6 ;  /* 0x000a200611007388 */ /* 0x0009e20000000800 */
[----:B-1----:R-:W-:-:S03]  /*0270*/  LOP3.LUT R4, R14, 0xfc, RZ, 0xc0, !PT ;  /* 0x000000fc0e047812 */ /* 0x002fc600078ec0ff */
[----:B------:R1:W-:Y:S01]  /*0280*/  STS [R17+0xe30], R7 ;  /* 0x000e300711007388 */ /* 0x0003e20000000800 */
[----:B------:R-:W-:-:S03]  /*0290*/  PRMT R3, R4, 0x6540, R3 ;  /* 0x0000654004037816 */ /* 0x000fc60000000003 */
[----:B---3--:R-:W-:Y:S01]  /*02a0*/  STS [R17], R8 ;  /* 0x0000000811007388 */ /* 0x008fe20000000800 */
[----:B--2---:R-:W2:Y:S01]  /*02b0*/  LDC.64 R4, c[0x0][0x218] ;  /* 0x00008600ff047b82 */ /* 0x004ea20000000a00 */
[C---:B------:R-:W-:Y:S01]  /*02c0*/  ISETP.GE.AND P0, PT, R3.reuse, 0xd00, PT ;  /* 0x00000d000300780c */ /* 0x040fe20003f06270 */
[----:B----4-:R-:W-:Y:S01]  /*02d0*/  IMAD.HI R6, R3, 0x4ec4ec4f, RZ ;  /* 0x4ec4ec4f03067827 */ /* 0x010fe200078e02ff */
[----:B------:R3:W-:Y:S04]  /*02e0*/  STS [R17+0x410], R9 ;  /* 0x0004100911007388 */ /* 0x0007e80000000800 */
[----:B------:R-:W-:Y:S01]  /*02f0*/  STS [R17+0x820], R10 ;  /* 0x0008200a11007388 */ /* 0x000fe20000000800 */
[----:B-1----:R-:W-:-:S03]  /*0300*/  SHF.R.U32.HI R7, RZ, 0x1f, R6 ;  /* 0x0000001fff077819 */ /* 0x002fc60000011606 */
[----:B------:R-:W-:Y:S01]  /*0310*/  STS [R17+0xc30], R11 ;  /* 0x000c300b11007388 */ /* 0x000fe20000000800 */
[----:B------:R-:W-:Y:S02]  /*0320*/  LEA.HI.SX32 R6, R6, R7, 0x18 ;  /* 0x0000000706067211 */ /* 0x000fe400078fc2ff */
[----:B------:R-:W-:Y:S01]  /*0330*/  SGXT.U32 R7, R2, 0x1 ;  /* 0x000000010207781a */ /* 0x000fe20000000000 */
[----:B------:R-:W-:Y:S02]  /*0340*/  BAR.SYNC.DEFER_BLOCKING 0x0 ;  /* 0x0000000000007b1d */ /* 0x000fe40000010000 */
[----:B---3--:R-:W-:Y:S01]  /*0350*/  IMAD R9, R6, -0x340, R3 ;  /* 0xfffffcc006097824 */ /* 0x008fe200078e0203 */
[----:B------:R-:W-:Y:S02]  /*0360*/  LOP3.LUT R7, R0, R7, RZ, 0xfc, !PT ;  /* 0x0000000700077212 */ /* 0x000fe400078efcff */
[----:B------:R-:W-:Y:S01]  /*0370*/  LOP3.LUT R0, R16, 0x200, RZ, 0xfc, !PT ;  /* 0x0000020010007812 */ /* 0x000fe200078efcff */
[----:B------:R-:W-:Y:S01]  /*0380*/  IMAD R6, R6, 0xd00, R9 ;  /* 0x00000d0006067824 */ /* 0x000fe200078e0209 */
[----:B------:R-:W-:-:S02]  /*0390*/  LOP3.LUT R2, R7, 0x2, RZ, 0xfc, !PT ;  /* 0x0000000207027812 */ /* 0x000fc400078efcff */
[C---:B------:R-:W-:Y:S01]  /*03a0*/  ISETP.LT.AND P1, PT, R7.reuse, 0x4, !P0 ;  /* 0x000000040700780c */ /* 0x040fe20004721270 */
[----:B------:R-:W-:Y:S01]  /*03b0*/  IMAD R7, R7, 0x340, R6 ;  /* 0x0000034007077824 */ /* 0x000fe200078e0206 */
[----:B------:R-:W-:Y:S02]  /*03c0*/  ISETP.LT.AND P0, PT, R2, 0x4, !P0 ;  /* 0x000000040200780c */ /* 0x000fe40004701270 */
[----:B------:R-:W-:Y:S01]  /*03d0*/  SHF.R.U32.HI R0, RZ, 0x4, R0 ;  /* 0x00000004ff007819 */ /* 0x000fe20000011600 */
[----:B--2---:R-:W-:-:S03]  /*03e0*/  IMAD.WIDE R2, R7, 0x4, R4 ;  /* 0x0000000407027825 */ /* 0x004fc600078e0204 */
[----:B------:R-:W-:-:S05]  /*03f0*/  LOP3.LUT R0, R0, 0x30, RZ, 0xc0, !PT ;  /* 0x0000003000007812 */ /* 0x000fca00078ec0ff */
[----:B------:R-:W-:Y:S01]  /*0400*/  VIADD R9, R0, UR4 ;  /* 0x0000000400097c36 */ /* 0x000fe20008000000 */
[----:B------:R-:W1:Y:S03]  /*0410*/  LDS.128 R12, [R15] ;  /* 0x000000000f0c7984 */ /* 0x000e660000000c00 */
[----:B------:R-:W-:Y:S01]  /*0420*/  IMAD R9, R16, 0x4, R9 ;  /* 0x0000000410097824 */ /* 0x000fe200078e0209 */
[----:B-1----:R1:W-:Y:S01]  /*0430*/  @P1 STG.E.128 desc[UR6][R2.64], R12 ;  /* 0x0000000c02001986 */ /* 0x0023e2000c101d06 */
[----:B------:R-:W-:Y:S05]  /*0440*/  @!P0 EXIT ;  /* 0x000000000000894d */ /* 0x000fea0003800000 */
[----:B------:R-:W0:Y:S01]  /*0450*/  LDS.128 R8, [R9+0x800] ;  /* 0x0008000009087984 */ /* 0x000e220000000c00 */
[----:B------:R-:W-:-:S04]  /*0460*/  VIADD R7, R7, 0x680 ;  /* 0x0000068007077836 */ /* 0x000fc80000000000 */
[----:B------:R-:W-:-:S05]  /*0470*/  IMAD.WIDE R4, R7, 0x4, R4 ;  /* 0x0000000407047825 */ /* 0x000fca00078e0204 */
[----:B0-----:R-:W-:Y:S01]  /*0480*/  STG.E.128 desc[UR6][R4.64], R8 ;  /* 0x0000000804007986 */ /* 0x001fe2000c101d06 */
[----:B------:R-:W-:Y:S05]  /*0490*/  EXIT ;  /* 0x000000000000794d */ /* 0x000fea0003800000 */
.L_x_0:
[----:B------:R-:W-:-:S00]  /*04a0*/  BRA `(.L_x_0) ;  /* 0xfffffffc00fc7947 */ /* 0x000fc0000383ffff */
[----:B------:R-:W-:-:S00]  /*04b0*/  NOP ;  /* 0x0000000000007918 */ /* 0x000fc00000000000 */
        /* <DEDUP_REMOVED lines=12> */
.L_x_1:


//--------------------- .nv.shared.triton_poi_fused_cat_58 --------------------------
	.section	.nv.shared.triton_poi_fused_cat_58,"aw",@nobits
	.sectionflags	@""
	.align	16
	.zero		1024


//--------------------- .nv.constant0.triton_poi_fused_cat_58 --------------------------
	.section	.nv.constant0.triton_poi_fused_cat_58,"a",@progbits
	.sectionflags	@""
	.align	4
.nv.constant0.triton_poi_fused_cat_58:
	.zero		552
